	.headerflags	@"EF_CUDA_TEXMODE_UNIFIED EF_CUDA_64BIT_ADDRESS EF_CUDA_ACCELERATORS EF_CUDA_SM90 EF_CUDA_VIRTUAL_SM(EF_CUDA_SM90)"
	.elftype	@"ET_EXEC"


//--------------------- .nv.info                  --------------------------
	.section	.nv.info,"",@"SHT_CUDA_INFO"
	.align	4


	//----- nvinfo : EIATTR_REGCOUNT
	.align		4
        /*0000*/ 	.byte	0x04, 0x2f
        /*0002*/ 	.short	(.L_3 - .L_2)
	.align		4
.L_2:
        /*0004*/ 	.word	index@(triton_poi_fused__native_batch_norm_legit_no_training__unsafe_index_relu_23)
        /*0008*/ 	.word	0x00000020


	//----- nvinfo : EIATTR_MIN_STACK_SIZE
	.align		4
.L_3:
        /*000c*/ 	.byte	0x04, 0x12
        /*000e*/ 	.short	(.L_5 - .L_4)
	.align		4
.L_4:
        /*0010*/ 	.word	index@(triton_poi_fused__native_batch_norm_legit_no_training__unsafe_index_relu_23)
        /*0014*/ 	.word	0x00000000


	//----- nvinfo : EIATTR_FRAME_SIZE
	.align		4
.L_5:
        /*0018*/ 	.byte	0x04, 0x11
        /*001a*/ 	.short	(.L_7 - .L_6)
	.align		4
.L_6:
        /*001c*/ 	.word	index@(triton_poi_fused__native_batch_norm_legit_no_training__unsafe_index_relu_23)
        /*0020*/ 	.word	0x00000000


	//----- nvinfo : EIATTR_MIN_STACK_SIZE
	.align		4
.L_7:
        /*0024*/ 	.byte	0x04, 0x12
        /*0026*/ 	.short	(.L_9 - .L_8)
	.align		4
.L_8:
        /*0028*/ 	.word	index@(triton_poi_fused__native_batch_norm_legit_no_training__unsafe_index_relu_23)
        /*002c*/ 	.word	0x00000000
.L_9:


//--------------------- .nv.info.triton_poi_fused__native_batch_norm_legit_no_training__unsafe_index_relu_23 --------------------------
	.section	.nv.info.triton_poi_fused__native_batch_norm_legit_no_training__unsafe_index_relu_23,"",@"SHT_CUDA_INFO"
	.sectionflags	@""
	.align	4


	//----- nvinfo : EIATTR_CUDA_API_VERSION
	.align		4
        /*0000*/ 	.byte	0x04, 0x37
        /*0002*/ 	.short	(.L_11 - .L_10)
.L_10:
        /*0004*/ 	.word	0x0000007c


	//----- nvinfo : EIATTR_KPARAM_INFO
	.align		4
.L_11:
        /*0008*/ 	.byte	0x04, 0x17
        /*000a*/ 	.short	(.L_13 - .L_12)
.L_12:
        /*000c*/ 	.word	0x00000000
        /*0010*/ 	.short	0x0007
        /*0012*/ 	.short	0x0038
        /*0014*/ 	.byte	0x00, 0xf0, 0x11, 0x00


	//----- nvinfo : EIATTR_KPARAM_INFO
	.align		4
.L_13:
        /*0018*/ 	.byte	0x04, 0x17
        /*001a*/ 	.short	(.L_15 - .L_14)
.L_14:
        /*001c*/ 	.word	0x00000000
        /*0020*/ 	.short	0x0006
        /*0022*/ 	.short	0x0030
        /*0024*/ 	.byte	0x00, 0xf4, 0x21, 0x00


	//----- nvinfo : EIATTR_KPARAM_INFO
	.align		4
.L_15:
        /*0028*/ 	.byte	0x04, 0x17
        /*002a*/ 	.short	(.L_17 - .L_16)
.L_16:
        /*002c*/ 	.word	0x00000000
        /*0030*/ 	.short	0x0005
        /*0032*/ 	.short	0x0028
        /*0034*/ 	.byte	0x00, 0xf4, 0x21, 0x00


	//----- nvinfo : EIATTR_KPARAM_INFO
	.align		4
.L_17:
        /*0038*/ 	.byte	0x04, 0x17
        /*003a*/ 	.short	(.L_19 - .L_18)
.L_18:
        /*003c*/ 	.word	0x00000000
        /*0040*/ 	.short	0x0004
        /*0042*/ 	.short	0x0020
        /*0044*/ 	.byte	0x00, 0xf4, 0x21, 0x00


	//----- nvinfo : EIATTR_KPARAM_INFO
	.align		4
.L_19:
        /*0048*/ 	.byte	0x04, 0x17
        /*004a*/ 	.short	(.L_21 - .L_20)
.L_20:
        /*004c*/ 	.word	0x00000000
        /*0050*/ 	.short	0x0003
        /*0052*/ 	.short	0x0018
        /*0054*/ 	.byte	0x00, 0xf4, 0x21, 0x00


	//----- nvinfo : EIATTR_KPARAM_INFO
	.align		4
.L_21:
        /*0058*/ 	.byte	0x04, 0x17
        /*005a*/ 	.short	(.L_23 - .L_22)
.L_22:
        /*005c*/ 	.word	0x00000000
        /*0060*/ 	.short	0x0002
        /*0062*/ 	.short	0x0010
        /*0064*/ 	.byte	0x00, 0xf4, 0x21, 0x00


	//----- nvinfo : EIATTR_KPARAM_INFO
	.align		4
.L_23:
        /*0068*/ 	.byte	0x04, 0x17
        /*006a*/ 	.short	(.L_25 - .L_24)
.L_24:
        /*006c*/ 	.word	0x00000000
        /*0070*/ 	.short	0x0001
        /*0072*/ 	.short	0x0008
        /*0074*/ 	.byte	0x00, 0xf4, 0x21, 0x00


	//----- nvinfo : EIATTR_KPARAM_INFO
	.align		4
.L_25:
        /*0078*/ 	.byte	0x04, 0x17
        /*007a*/ 	.short	(.L_27 - .L_26)
.L_26:
        /*007c*/ 	.word	0x00000000
        /*0080*/ 	.short	0x0000
        /*0082*/ 	.short	0x0000
        /*0084*/ 	.byte	0x00, 0xf4, 0x21, 0x00


	//----- nvinfo : EIATTR_SPARSE_MMA_MASK
	.align		4
.L_27:
        /*0088*/ 	.byte	0x03, 0x50
        /*008a*/ 	.short	0x0000


	//----- nvinfo : EIATTR_MAXREG_COUNT
	.align		4
        /*008c*/ 	.byte	0x03, 0x1b
        /*008e*/ 	.short	0x00ff


	//----- nvinfo : EIATTR_EXIT_INSTR_OFFSETS
	.align		4
        /*0090*/ 	.byte	0x04, 0x1c
        /*0092*/ 	.short	(.L_29 - .L_28)


	//   ....[0]....
.L_28:
        /*0094*/ 	.word	0x00000c20


	//----- nvinfo : EIATTR_REQNTID
	.align		4
.L_29:
        /*0098*/ 	.byte	0x04, 0x10
        /*009a*/ 	.short	(.L_31 - .L_30)
.L_30:
        /*009c*/ 	.word	0x00000080
        /*00a0*/ 	.word	0x00000001
        /*00a4*/ 	.word	0x00000001


	//----- nvinfo : EIATTR_CBANK_PARAM_SIZE
	.align		4
.L_31:
        /*00a8*/ 	.byte	0x03, 0x19
        /*00aa*/ 	.short	0x003c


	//----- nvinfo : EIATTR_PARAM_CBANK
	.align		4
        /*00ac*/ 	.byte	0x04, 0x0a
        /*00ae*/ 	.short	(.L_33 - .L_32)
	.align		4
.L_32:
        /*00b0*/ 	.word	index@(.nv.constant0.triton_poi_fused__native_batch_norm_legit_no_training__unsafe_index_relu_23)
        /*00b4*/ 	.short	0x0210
        /*00b6*/ 	.short	0x003c


	//----- nvinfo : EIATTR_SW_WAR
	.align		4
.L_33:
        /*00b8*/ 	.byte	0x04, 0x36
        /*00ba*/ 	.short	(.L_35 - .L_34)
.L_34:
        /*00bc*/ 	.word	0x00000008
.L_35:


//--------------------- .nv.callgraph             --------------------------
	.section	.nv.callgraph,"",@"SHT_CUDA_CALLGRAPH"
	.align	4
	.sectionentsize	8
	.align		4
        /*0000*/ 	.word	0x00000000
	.align		4
        /*0004*/ 	.word	0xffffffff
	.align		4
        /*0008*/ 	.word	0x00000000
	.align		4
        /*000c*/ 	.word	0xfffffffe
	.align		4
        /*0010*/ 	.word	0x00000000
	.align		4
        /*0014*/ 	.word	0xfffffffd
	.align		4
        /*0018*/ 	.word	0x00000000
	.align		4
        /*001c*/ 	.word	0xfffffffc


//--------------------- .nv.constant4             --------------------------
	.section	.nv.constant4,"a",@progbits
	.align	8
	.align		8
.nv.constant4:
        /*0000*/ 	.dword	_$_str
	.align		8
        /*0008*/ 	.dword	_$_str_$_2


//--------------------- .text.triton_poi_fused__native_batch_norm_legit_no_training__unsafe_index_relu_23 --------------------------
	.section	.text.triton_poi_fused__native_batch_norm_legit_no_training__unsafe_index_relu_23,"ax",@progbits
	.align	128
        .global         triton_poi_fused__native_batch_norm_legit_no_training__unsafe_index_relu_23
        .type           triton_poi_fused__native_batch_norm_legit_no_training__unsafe_index_relu_23,@function
        .size           triton_poi_fused__native_batch_norm_legit_no_training__unsafe_index_relu_23,(.L_x_1 - triton_poi_fused__native_batch_norm_legit_no_training__unsafe_index_relu_23)
        .other          triton_poi_fused__native_batch_norm_legit_no_training__unsafe_index_relu_23,@"STO_CUDA_ENTRY STV_DEFAULT"
triton_poi_fused__native_batch_norm_legit_no_training__unsafe_index_relu_23:
.text.triton_poi_fused__native_batch_norm_legit_no_training__unsafe_index_relu_23:
[----:B------:R-:W-:Y:S01]  /*0000*/  LDC R1, c[0x0][0x28] ;  /* 0x00000a00ff017b82 */ /* 0x000fe20000000800 */
[----:B------:R-:W1:Y:S07]  /*0010*/  S2R R0, SR_TID.X ;  /* 0x0000000000007919 */ /* 0x000e6e0000002100 */
[----:B------:R-:W2:Y:S01]  /*0020*/  LDC.64 R8, c[0x0][0x210] ;  /* 0x00008400ff087b82 */ /* 0x000ea20000000a00 */
[----:B------:R-:W-:Y:S01]  /*0030*/  ULDC.64 UR4, c[0x0][0x208] ;  /* 0x0000820000047ab9 */ /* 0x000fe20000000a00 */
[----:B------:R-:W-:Y:S01]  /*0040*/  ULDC.64 UR6, c[0x0][0x218] ;  /* 0x0000860000067ab9 */ /* 0x000fe20000000a00 */
[----:B------:R-:W3:Y:S01]  /*0050*/  S2R R5, SR_CTAID.X ;  /* 0x0000000000057919 */ /* 0x000ee20000002500 */
[----:B-1----:R-:W-:Y:S01]  /*0060*/  IMAD.SHL.U32 R0, R0, 0x4, RZ ;  /* 0x0000000400007824 */ /* 0x002fe200078e00ff */
[----:B---3--:R-:W-:-:S04]  /*0070*/  SHF.R.S32.HI R2, RZ, 0x15, R5 ;  /* 0x00000015ff027819 */ /* 0x008fc80000011405 */
[----:B------:R-:W-:-:S05]  /*0080*/  LOP3.LUT R0, R0, 0x1fc, RZ, 0xc0, !PT ;  /* 0x000001fc00007812 */ /* 0x000fca00078ec0ff */
[----:B------:R-:W-:Y:S01]  /*0090*/  IMAD R5, R5, 0x400, R0 ;  /* 0x0000040005057824 */ /* 0x000fe200078e0200 */
[----:B------:R-:W-:-:S03]  /*00a0*/  SGXT R0, R2, 0x1 ;  /* 0x000000010200781a */ /* 0x000fc60000000200 */
[----:B------:R-:W-:Y:S01]  /*00b0*/  VIADD R13, R5, 0x200 ;  /* 0x00000200050d7836 */ /* 0x000fe20000000000 */
[----:B------:R-:W-:-:S04]  /*00c0*/  SHF.R.S32.HI R2, RZ, 0x1f, R5 ;  /* 0x0000001fff027819 */ /* 0x000fc80000011405 */
[----:B------:R-:W-:Y:S02]  /*00d0*/  LEA.HI R4, R2, R5, RZ, 0x5 ;  /* 0x0000000502047211 */ /* 0x000fe400078f28ff */
[----:B------:R-:W-:Y:S02]  /*00e0*/  LEA.HI R3, R0, R13, RZ, 0x5 ;  /* 0x0000000d00037211 */ /* 0x000fe400078f28ff */
[----:B------:R-:W-:Y:S02]  /*00f0*/  SHF.R.S32.HI R2, RZ, 0x5, R4 ;  /* 0x00000005ff027819 */ /* 0x000fe40000011404 */
[----:B------:R-:W-:Y:S02]  /*0100*/  SHF.R.S32.HI R3, RZ, 0x5, R3 ;  /* 0x00000005ff037819 */ /* 0x000fe40000011403 */
[----:B------:R-:W-:Y:S02]  /*0110*/  LEA.HI R6, R2, R2, RZ, 0x5 ;  /* 0x0000000202067211 */ /* 0x000fe400078f28ff */
[----:B------:R-:W-:-:S02]  /*0120*/  LEA.HI R10, R3, R3, RZ, 0x5 ;  /* 0x00000003030a7211 */ /* 0x000fc400078f28ff */
[----:B------:R-:W-:Y:S02]  /*0130*/  LOP3.LUT R7, R6, 0xffffffe0, RZ, 0xc0, !PT ;  /* 0xffffffe006077812 */ /* 0x000fe400078ec0ff */
[----:B------:R-:W-:-:S03]  /*0140*/  LOP3.LUT R10, R10, 0xffffffe0, RZ, 0xc0, !PT ;  /* 0xffffffe00a0a7812 */ /* 0x000fc600078ec0ff */
[----:B------:R-:W-:Y:S02]  /*0150*/  IMAD.IADD R7, R2, 0x1, -R7 ;  /* 0x0000000102077824 */ /* 0x000fe400078e0a07 */
[----:B------:R-:W-:Y:S02]  /*0160*/  IMAD.IADD R11, R3, 0x1, -R10 ;  /* 0x00000001030b7824 */ /* 0x000fe400078e0a0a */
[----:B--2---:R-:W-:-:S04]  /*0170*/  IMAD.WIDE R2, R7, 0x8, R8 ;  /* 0x0000000807027825 */ /* 0x004fc800078e0208 */
[----:B------:R-:W-:Y:S01]  /*0180*/  IMAD.WIDE R6, R11, 0x8, R8 ;  /* 0x000000080b067825 */ /* 0x000fe200078e0208 */
[----:B------:R-:W-:Y:S01]  /*0190*/  LOP3.LUT R4, R4, 0xffffffe0, RZ, 0xc0, !PT ;  /* 0xffffffe004047812 */ /* 0x000fe200078ec0ff */
[----:B------:R-:W2:Y:S04]  /*01a0*/  LDG.E.EL.64 R2, desc[UR4][R2.64] ;  /* 0x0000000402027981 */ /* 0x000ea8000c2e1b00 */
[----:B------:R-:W3:Y:S01]  /*01b0*/  LDG.E.EL.64 R6, desc[UR4][R6.64] ;  /* 0x0000000406067981 */ /* 0x000ee2000c2e1b00 */
[----:B------:R-:W-:-:S04]  /*01c0*/  IMAD.IADD R17, R5, 0x1, -R4 ;  /* 0x0000000105117824 */ /* 0x000fc800078e0a04 */
[----:B------:R-:W-:-:S06]  /*01d0*/  IMAD.WIDE R16, R17, 0x8, R8 ;  /* 0x0000000811107825 */ /* 0x000fcc00078e0208 */
[----:B------:R-:W4:Y:S01]  /*01e0*/  LDG.E.EL.128 R16, desc[UR4][R16.64] ;  /* 0x0000000410107981 */ /* 0x000f22000c2e1d00 */
[----:B------:R-:W-:-:S05]  /*01f0*/  VIADD R11, R5, 0x2 ;  /* 0x00000002050b7836 */ /* 0x000fca0000000000 */
[----:B------:R-:W-:-:S04]  /*0200*/  LEA.HI R4, R0, R11, RZ, 0x5 ;  /* 0x0000000b00047211 */ /* 0x000fc800078f28ff */
[----:B------:R-:W-:-:S05]  /*0210*/  LOP3.LUT R4, R4, 0xffffffe0, RZ, 0xc0, !PT ;  /* 0xffffffe004047812 */ /* 0x000fca00078ec0ff */
[----:B------:R-:W-:-:S04]  /*0220*/  IMAD.IADD R11, R11, 0x1, -R4 ;  /* 0x000000010b0b7824 */ /* 0x000fc800078e0a04 */
[----:B------:R-:W-:-:S06]  /*0230*/  IMAD.WIDE R8, R11, 0x8, R8 ;  /* 0x000000080b087825 */ /* 0x000fcc00078e0208 */
[----:B------:R-:W5:Y:S01]  /*0240*/  LDG.E.EL.128 R8, desc[UR4][R8.64] ;  /* 0x0000000408087981 */ /* 0x000f62000c2e1d00 */
[C---:B------:R-:W-:Y:S02]  /*0250*/  LEA.HI R13, R0.reuse, R13, RZ, 0xa ;  /* 0x0000000d000d7211 */ /* 0x040fe400078f50ff */
[----:B------:R-:W-:Y:S02]  /*0260*/  LEA.HI R0, R0, R5, RZ, 0xa ;  /* 0x0000000500007211 */ /* 0x000fe400078f50ff */
[----:B------:R-:W-:Y:S02]  /*0270*/  SHF.R.S32.HI R13, RZ, 0xa, R13 ;  /* 0x0000000aff0d7819 */ /* 0x000fe4000001140d */
[----:B------:R-:W-:Y:S02]  /*0280*/  SHF.R.S32.HI R0, RZ, 0xa, R0 ;  /* 0x0000000aff007819 */ /* 0x000fe40000011400 */
[----:B--2---:R-:W-:Y:S02]  /*0290*/  SHF.R.U32.HI R21, RZ, 0x1b, R3 ;  /* 0x0000001bff157819 */ /* 0x004fe40000011603 */
[----:B---3--:R-:W-:-:S02]  /*02a0*/  SHF.R.U32.HI R15, RZ, 0x1b, R7 ;  /* 0x0000001bff0f7819 */ /* 0x008fc40000011607 */
[----:B------:R-:W-:Y:S02]  /*02b0*/  LOP3.LUT R21, R21, 0x10, RZ, 0xc0, !PT ;  /* 0x0000001015157812 */ /* 0x000fe400078ec0ff */
[----:B------:R-:W-:Y:S02]  /*02c0*/  LOP3.LUT R15, R15, 0x10, RZ, 0xc0, !PT ;  /* 0x000000100f0f7812 */ /* 0x000fe400078ec0ff */
[----:B------:R-:W-:Y:S02]  /*02d0*/  IADD3 R2, P0, R2, R21, RZ ;  /* 0x0000001502027210 */ /* 0x000fe40007f1e0ff */
[----:B------:R-:W-:Y:S02]  /*02e0*/  IADD3 R22, P1, R6, R15, RZ ;  /* 0x0000000f06167210 */ /* 0x000fe40007f3e0ff */
[----:B------:R-:W-:Y:S01]  /*02f0*/  LEA.HI R6, R0, R0, RZ, 0x8 ;  /* 0x0000000000067211 */ /* 0x000fe200078f40ff */
[----:B------:R-:W-:Y:S01]  /*0300*/  IMAD.X R3, RZ, RZ, R3, P0 ;  /* 0x000000ffff037224 */ /* 0x000fe200000e0603 */
[----:B----4-:R-:W-:Y:S01]  /*0310*/  SHF.R.U32.HI R23, RZ, 0x19, R19 ;  /* 0x00000019ff177819 */ /* 0x010fe20000011613 */
[----:B------:R-:W-:Y:S01]  /*0320*/  IMAD.X R21, RZ, RZ, R7, P1 ;  /* 0x000000ffff157224 */ /* 0x000fe200008e0607 */
[----:B------:R-:W-:-:S02]  /*0330*/  LEA R4, P1, R18, UR6, 0x2 ;  /* 0x0000000612047c11 */ /* 0x000fc4000f8210ff */
[----:B------:R-:W-:Y:S02]  /*0340*/  LEA R14, P0, R16, UR6, 0x2 ;  /* 0x00000006100e7c11 */ /* 0x000fe4000f8010ff */
[----:B------:R-:W-:Y:S02]  /*0350*/  LEA.HI.X R12, R18, UR7, R19, 0x2, P1 ;  /* 0x00000007120c7c11 */ /* 0x000fe400088f1413 */
[----:B------:R-:W1:Y:S01]  /*0360*/  LDC.64 R18, c[0x0][0x228] ;  /* 0x00008a00ff127b82 */ /* 0x000e620000000a00 */
[--C-:B------:R-:W-:Y:S02]  /*0370*/  SHF.R.U32.HI R7, RZ, 0x19, R17.reuse ;  /* 0x00000019ff077819 */ /* 0x100fe40000011611 */
[----:B------:R-:W-:Y:S01]  /*0380*/  LEA.HI.X R15, R16, UR7, R17, 0x2, P0 ;  /* 0x00000007100f7c11 */ /* 0x000fe200080f1411 */
[C---:B------:R-:W-:Y:S01]  /*0390*/  IMAD.SHL.U32 R17, R2.reuse, 0x40, RZ ;  /* 0x0000004002117824 */ /* 0x040fe200078e00ff */
[----:B------:R-:W-:Y:S02]  /*03a0*/  LOP3.LUT R7, R7, 0x40, RZ, 0xc0, !PT ;  /* 0x0000004007077812 */ /* 0x000fe400078ec0ff */
[----:B------:R-:W-:-:S02]  /*03b0*/  SHF.L.U64.HI R20, R2, 0x6, R3 ;  /* 0x0000000602147819 */ /* 0x000fc40000010203 */
[----:B------:R-:W-:Y:S02]  /*03c0*/  LOP3.LUT R3, R6, 0xffffff00, RZ, 0xc0, !PT ;  /* 0xffffff0006037812 */ /* 0x000fe400078ec0ff */
[C---:B------:R-:W-:Y:S01]  /*03d0*/  SHF.L.U64.HI R21, R22.reuse, 0x6, R21 ;  /* 0x0000000616157819 */ /* 0x040fe20000010215 */
[----:B------:R-:W-:Y:S01]  /*03e0*/  IMAD.SHL.U32 R22, R22, 0x40, RZ ;  /* 0x0000004016167824 */ /* 0x000fe200078e00ff */
[-C--:B------:R-:W-:Y:S01]  /*03f0*/  IADD3 R2, P0, P1, R17, R14.reuse, R7 ;  /* 0x0000000e11027210 */ /* 0x080fe2000791e007 */
[C---:B------:R-:W-:Y:S01]  /*0400*/  IMAD.IADD R6, R0.reuse, 0x1, -R3 ;  /* 0x0000000100067824 */ /* 0x040fe200078e0a03 */
[----:B------:R-:W-:Y:S01]  /*0410*/  LOP3.LUT R23, R23, 0x40, RZ, 0xc0, !PT ;  /* 0x0000004017177812 */ /* 0x000fe200078ec0ff */
[----:B------:R-:W-:Y:S01]  /*0420*/  IMAD.SHL.U32 R0, R0, 0x100, RZ ;  /* 0x0000010000007824 */ /* 0x000fe200078e00ff */
[----:B------:R-:W-:Y:S02]  /*0430*/  IADD3.X R3, R20, R15, RZ, P0, P1 ;  /* 0x0000000f14037210 */ /* 0x000fe400007e24ff */
[----:B------:R-:W-:-:S02]  /*0440*/  IADD3 R14, P4, P5, R22, R14, R7 ;  /* 0x0000000e160e7210 */ /* 0x000fc40007d9e007 */
[----:B------:R-:W-:Y:S01]  /*0450*/  LEA.HI R7, R13, R13, RZ, 0x8 ;  /* 0x0000000d0d077211 */ /* 0x000fe200078f40ff */
[----:B------:R-:W-:Y:S01]  /*0460*/  IMAD.WIDE R2, R0, 0x4, R2 ;  /* 0x0000000400027825 */ /* 0x000fe200078e0202 */
[----:B------:R-:W-:Y:S02]  /*0470*/  IADD3 R26, P2, P3, R17, R4, R23 ;  /* 0x00000004111a7210 */ /* 0x000fe40007b5e017 */
[----:B------:R-:W-:Y:S01]  /*0480*/  LOP3.LUT R7, R7, 0xffffff00, RZ, 0xc0, !PT ;  /* 0xffffff0007077812 */ /* 0x000fe200078ec0ff */
[----:B-1----:R-:W-:Y:S01]  /*0490*/  IMAD.WIDE R24, R6, 0x4, R18 ;  /* 0x0000000406187825 */ /* 0x002fe200078e0212 */
[----:B------:R-:W-:Y:S01]  /*04a0*/  IADD3.X R27, R20, R12, RZ, P2, P3 ;  /* 0x0000000c141b7210 */ /* 0x000fe200017e64ff */
[----:B------:R-:W2:Y:S01]  /*04b0*/  LDG.E.EL R3, desc[UR4][R2.64] ;  /* 0x0000000402037981 */ /* 0x000ea2000c2e1900 */
[----:B------:R-:W-:Y:S01]  /*04c0*/  IADD3 R16, P1, P0, R22, R4, R23 ;  /* 0x0000000416107210 */ /* 0x000fe2000783e017 */
[----:B------:R-:W-:Y:S02]  /*04d0*/  IMAD.IADD R7, R13, 0x1, -R7 ;  /* 0x000000010d077824 */ /* 0x000fe400078e0a07 */
[----:B------:R-:W-:Y:S01]  /*04e0*/  IMAD.WIDE R26, R0, 0x4, R26 ;  /* 0x00000004001a7825 */ /* 0x000fe200078e021a */
[----:B------:R1:W3:Y:S03]  /*04f0*/  LDG.E.EL R2, desc[UR4][R24.64] ;  /* 0x0000000418027981 */ /* 0x0002e6000c2e1900 */
[----:B------:R-:W-:Y:S01]  /*0500*/  IMAD.WIDE R18, R7, 0x4, R18 ;  /* 0x0000000407127825 */ /* 0x000fe200078e0212 */
[----:B-----5:R-:W-:Y:S01]  /*0510*/  LEA R23, P3, R10, UR6, 0x2 ;  /* 0x000000060a177c11 */ /* 0x020fe2000f8610ff */
[----:B------:R4:W5:Y:S04]  /*0520*/  LDG.E.EL R4, desc[UR4][R26.64] ;  /* 0x000000041a047981 */ /* 0x000968000c2e1900 */
[----:B------:R-:W2:Y:S01]  /*0530*/  LDG.E.EL R18, desc[UR4][R18.64] ;  /* 0x0000000412127981 */ /* 0x000ea2000c2e1900 */
[----:B-1----:R-:W-:-:S02]  /*0540*/  LEA R24, P2, R8, UR6, 0x2 ;  /* 0x0000000608187c11 */ /* 0x002fc4000f8410ff */
[--C-:B------:R-:W-:Y:S02]  /*0550*/  SHF.R.U32.HI R25, RZ, 0x19, R9.reuse ;  /* 0x00000019ff197819 */ /* 0x100fe40000011609 */
[----:B----4-:R-:W-:Y:S02]  /*0560*/  LEA.HI.X R26, R8, UR7, R9, 0x2, P2 ;  /* 0x00000007081a7c11 */ /* 0x010fe400090f1409 */
[----:B------:R-:W-:Y:S02]  /*0570*/  LOP3.LUT R25, R25, 0x40, RZ, 0xc0, !PT ;  /* 0x0000004019197812 */ /* 0x000fe400078ec0ff */
[--C-:B------:R-:W-:Y:S02]  /*0580*/  SHF.R.U32.HI R9, RZ, 0x19, R11.reuse ;  /* 0x00000019ff097819 */ /* 0x100fe4000001160b */
[----:B------:R-:W-:Y:S02]  /*0590*/  LEA.HI.X R10, R10, UR7, R11, 0x2, P3 ;  /* 0x000000070a0a7c11 */ /* 0x000fe400098f140b */
[----:B------:R-:W-:-:S02]  /*05a0*/  IADD3 R8, P3, P2, R17, R24, R25 ;  /* 0x0000001811087210 */ /* 0x000fc40007a7e019 */
[----:B------:R-:W-:Y:S02]  /*05b0*/  LOP3.LUT R11, R9, 0x40, RZ, 0xc0, !PT ;  /* 0x00000040090b7812 */ /* 0x000fe400078ec0ff */
[C---:B------:R-:W-:Y:S02]  /*05c0*/  IADD3.X R9, R20.reuse, R26, RZ, P3, P2 ;  /* 0x0000001a14097210 */ /* 0x040fe40001fe44ff */
[----:B------:R-:W-:Y:S02]  /*05d0*/  IADD3 R28, P2, P3, R17, R23, R11 ;  /* 0x00000017111c7210 */ /* 0x000fe40007b5e00b */
[----:B------:R-:W-:Y:S02]  /*05e0*/  IADD3.X R15, R21, R15, RZ, P4, P5 ;  /* 0x0000000f150f7210 */ /* 0x000fe400027ea4ff */
[----:B------:R-:W-:Y:S02]  /*05f0*/  IADD3.X R29, R20, R10, RZ, P2, P3 ;  /* 0x0000000a141d7210 */ /* 0x000fe400017e64ff */
[----:B------:R-:W-:-:S02]  /*0600*/  IADD3 R24, P4, P5, R22, R24, R25 ;  /* 0x0000001816187210 */ /* 0x000fc40007d9e019 */
[----:B------:R-:W-:Y:S02]  /*0610*/  IADD3 R20, P2, P3, R22, R23, R11 ;  /* 0x0000001716147210 */ /* 0x000fe40007b5e00b */
[----:B------:R-:W1:Y:S01]  /*0620*/  LDC.64 R22, c[0x0][0x220] ;  /* 0x00008800ff167b82 */ /* 0x000e620000000a00 */
[C---:B------:R-:W-:Y:S01]  /*0630*/  IMAD.WIDE R8, R0.reuse, 0x4, R8 ;  /* 0x0000000400087825 */ /* 0x040fe200078e0208 */
[C---:B------:R-:W-:Y:S02]  /*0640*/  IADD3.X R17, R21.reuse, R12, RZ, P1, P0 ;  /* 0x0000000c15117210 */ /* 0x040fe40000fe04ff */
[C---:B------:R-:W-:Y:S01]  /*0650*/  IADD3.X R25, R21.reuse, R26, RZ, P4, P5 ;  /* 0x0000001a15197210 */ /* 0x040fe200027ea4ff */
[----:B------:R-:W-:Y:S01]  /*0660*/  IMAD.WIDE R28, R0, 0x4, R28 ;  /* 0x00000004001c7825 */ /* 0x000fe200078e021c */
[----:B------:R-:W-:Y:S01]  /*0670*/  IADD3.X R21, R21, R10, RZ, P2, P3 ;  /* 0x0000000a15157210 */ /* 0x000fe200017e64ff */
[----:B------:R4:W5:Y:S01]  /*0680*/  LDG.E.EL R0, desc[UR4][R8.64] ;  /* 0x0000000408007981 */ /* 0x000962000c2e1900 */
[----:B------:R-:W1:Y:S01]  /*0690*/  LDC.64 R10, c[0x0][0x238] ;  /* 0x00008e00ff0a7b82 */ /* 0x000e620000000a00 */
[----:B------:R-:W-:-:S02]  /*06a0*/  IMAD.SHL.U32 R13, R13, 0x100, RZ ;  /* 0x000001000d0d7824 */ /* 0x000fc400078e00ff */
[----:B------:R-:W5:Y:S05]  /*06b0*/  LDG.E.EL R28, desc[UR4][R28.64] ;  /* 0x000000041c1c7981 */ /* 0x000f6a000c2e1900 */
[----:B----4-:R-:W4:Y:S01]  /*06c0*/  LDC.64 R8, c[0x0][0x230] ;  /* 0x00008c00ff087b82 */ /* 0x010f220000000a00 */
[----:B------:R-:W-:-:S04]  /*06d0*/  IMAD.WIDE R14, R13, 0x4, R14 ;  /* 0x000000040d0e7825 */ /* 0x000fc800078e020e */
[----:B-1----:R-:W-:-:S05]  /*06e0*/  IMAD.WIDE R26, R6, 0x4, R22 ;  /* 0x00000004061a7825 */ /* 0x002fca00078e0216 */
[----:B------:R4:W5:Y:S01]  /*06f0*/  LDG.E.EL R12, desc[UR4][R26.64] ;  /* 0x000000041a0c7981 */ /* 0x000962000c2e1900 */
[----:B------:R-:W-:-:S04]  /*0700*/  IMAD.WIDE R22, R7, 0x4, R22 ;  /* 0x0000000407167825 */ /* 0x000fc800078e0216 */
[C---:B------:R-:W-:Y:S02]  /*0710*/  IMAD.WIDE R16, R13.reuse, 0x4, R16 ;  /* 0x000000040d107825 */ /* 0x040fe400078e0210 */
[----:B------:R-:W5:Y:S02]  /*0720*/  LDG.E.EL R22, desc[UR4][R22.64] ;  /* 0x0000000416167981 */ /* 0x000f64000c2e1900 */
[C---:B------:R-:W-:Y:S02]  /*0730*/  IMAD.WIDE R24, R13.reuse, 0x4, R24 ;  /* 0x000000040d187825 */ /* 0x040fe400078e0218 */
[----:B------:R-:W5:Y:S02]  /*0740*/  LDG.E.EL R17, desc[UR4][R16.64] ;  /* 0x0000000410117981 */ /* 0x000f64000c2e1900 */
[----:B------:R-:W-:Y:S02]  /*0750*/  IMAD.WIDE R20, R13, 0x4, R20 ;  /* 0x000000040d147825 */ /* 0x000fe400078e0214 */
[----:B------:R1:W5:Y:S02]  /*0760*/  LDG.E.EL R13, desc[UR4][R14.64] ;  /* 0x000000040e0d7981 */ /* 0x000364000c2e1900 */
[----:B----4-:R-:W-:-:S02]  /*0770*/  IMAD.WIDE R26, R6, 0x4, R8 ;  /* 0x00000004061a7825 */ /* 0x010fc400078e0208 */
[----:B------:R-:W4:Y:S02]  /*0780*/  LDG.E.EL R25, desc[UR4][R24.64] ;  /* 0x0000000418197981 */ /* 0x000f24000c2e1900 */
[C---:B------:R-:W-:Y:S02]  /*0790*/  IMAD.WIDE R8, R7.reuse, 0x4, R8 ;  /* 0x0000000407087825 */ /* 0x040fe400078e0208 */
[----:B------:R-:W4:Y:S02]  /*07a0*/  LDG.E.EL R21, desc[UR4][R20.64] ;  /* 0x0000000414157981 */ /* 0x000f24000c2e1900 */
[--C-:B01----:R-:W-:Y:S02]  /*07b0*/  IMAD.WIDE R14, R6, 0x4, R10.reuse ;  /* 0x00000004060e7825 */ /* 0x103fe400078e020a */
[----:B------:R-:W4:Y:S02]  /*07c0*/  LDG.E.EL R26, desc[UR4][R26.64] ;  /* 0x000000041a1a7981 */ /* 0x000f24000c2e1900 */
[----:B------:R-:W-:-:S02]  /*07d0*/  IMAD.WIDE R10, R7, 0x4, R10 ;  /* 0x00000004070a7825 */ /* 0x000fc400078e020a */
[----:B------:R-:W4:Y:S04]  /*07e0*/  LDG.E.EL R7, desc[UR4][R14.64] ;  /* 0x000000040e077981 */ /* 0x000f28000c2e1900 */
[----:B------:R-:W4:Y:S04]  /*07f0*/  LDG.E.EL R8, desc[UR4][R8.64] ;  /* 0x0000000408087981 */ /* 0x000f28000c2e1900 */
[----:B------:R0:W4:Y:S02]  /*0800*/  LDG.E.EL R11, desc[UR4][R10.64] ;  /* 0x000000040a0b7981 */ /* 0x000124000c2e1900 */
[----:B0-----:R-:W-:-:S02]  /*0810*/  IMAD.MOV.U32 R10, RZ, RZ, 0x3e800000 ;  /* 0x3e800000ff0a7424 */ /* 0x001fc400078e00ff */
[----:B---3--:R-:W-:-:S04]  /*0820*/  FADD R2, R2, 9.9999997473787516356e-06 ;  /* 0x3727c5ac02027421 */ /* 0x008fc80000000000 */
[----:B------:R-:W0:Y:S01]  /*0830*/  MUFU.SQRT R16, R2 ;  /* 0x0000000200107308 */ /* 0x000e220000002000 */
[----:B--2---:R-:W-:-:S07]  /*0840*/  FADD R18, R18, 9.9999997473787516356e-06 ;  /* 0x3727c5ac12127421 */ /* 0x004fce0000000000 */
[----:B------:R-:W1:Y:S01]  /*0850*/  MUFU.SQRT R19, R18 ;  /* 0x0000001200137308 */ /* 0x000e620000002000 */
[C---:B0-----:R-:W-:Y:S02]  /*0860*/  FSETP.GT.AND P0, PT, R16.reuse, 8.50705917302346158658e+37, PT ;  /* 0x7e8000001000780b */ /* 0x041fe40003f04000 */
[----:B------:R-:W-:Y:S02]  /*0870*/  FSETP.GEU.AND P2, PT, R16, 1.175494350822287508e-38, PT ;  /* 0x008000001000780b */ /* 0x000fe40003f4e000 */
[C---:B-1----:R-:W-:Y:S02]  /*0880*/  FSETP.GT.AND P1, PT, R19.reuse, 8.50705917302346158658e+37, PT ;  /* 0x7e8000001300780b */ /* 0x042fe40003f24000 */
[----:B------:R-:W-:-:S07]  /*0890*/  FSETP.GEU.AND P3, PT, R19, 1.175494350822287508e-38, PT ;  /* 0x008000001300780b */ /* 0x000fce0003f6e000 */
[----:B------:R-:W-:-:S04]  /*08a0*/  @P0 FMUL R16, R16, 0.25 ;  /* 0x3e80000010100820 */ /* 0x000fc80000400000 */
[----:B------:R-:W-:Y:S01]  /*08b0*/  @!P2 FMUL R16, R16, 16777216 ;  /* 0x4b8000001010a820 */ /* 0x000fe20000400000 */
[----:B------:R-:W-:-:S05]  /*08c0*/  @P1 FMUL R19, R19, 0.25 ;  /* 0x3e80000013131820 */ /* 0x000fca0000400000 */
[----:B------:R-:W0:Y:S01]  /*08d0*/  MUFU.RCP R16, R16 ;  /* 0x0000001000107308 */ /* 0x000e220000001000 */
[----:B------:R-:W-:Y:S01]  /*08e0*/  @!P3 FMUL R19, R19, 16777216 ;  /* 0x4b8000001313b820 */ /* 0x000fe20000400000 */
[----:B------:R-:W-:-:S06]  /*08f0*/  FSEL R15, R10, 1, P0 ;  /* 0x3f8000000a0f7808 */ /* 0x000fcc0000000000 */
[----:B------:R-:W1:Y:S01]  /*0900*/  MUFU.RCP R9, R19 ;  /* 0x0000001300097308 */ /* 0x000e620000001000 */
[----:B------:R-:W-:Y:S01]  /*0910*/  @!P2 FMUL R15, R15, 16777216 ;  /* 0x4b8000000f0fa820 */ /* 0x000fe20000400000 */
[----:B------:R-:W-:-:S03]  /*0920*/  FSEL R10, R10, 1, P1 ;  /* 0x3f8000000a0a7808 */ /* 0x000fc60000800000 */
[----:B0-----:R-:W-:Y:S02]  /*0930*/  FMUL R15, R16, R15 ;  /* 0x0000000f100f7220 */ /* 0x001fe40000400000 */
[----:B------:R-:W-:Y:S01]  /*0940*/  @!P3 FMUL R10, R10, 16777216 ;  /* 0x4b8000000a0ab820 */ /* 0x000fe20000400000 */
[C---:B-----5:R-:W-:Y:S01]  /*0950*/  FADD R6, -R12.reuse, R3 ;  /* 0x000000030c067221 */ /* 0x060fe20000000100 */
[C---:B------:R-:W-:Y:S01]  /*0960*/  FADD R4, -R12.reuse, R4 ;  /* 0x000000040c047221 */ /* 0x040fe20000000100 */
[----:B------:R-:W0:Y:S01]  /*0970*/  LDC.64 R2, c[0x0][0x240] ;  /* 0x00009000ff027b82 */ /* 0x000e220000000a00 */
[C---:B------:R-:W-:Y:S01]  /*0980*/  FADD R0, -R12.reuse, R0 ;  /* 0x000000000c007221 */ /* 0x040fe20000000100 */
[----:B------:R-:W-:Y:S01]  /*0990*/  FADD R28, -R12, R28 ;  /* 0x0000001c0c1c7221 */ /* 0x000fe20000000100 */
[C---:B------:R-:W-:Y:S02]  /*09a0*/  FMUL R14, R15.reuse, R4 ;  /* 0x000000040f0e7220 */ /* 0x040fe40000400000 */
[C---:B------:R-:W-:Y:S01]  /*09b0*/  FMUL R12, R15.reuse, R0 ;  /* 0x000000000f0c7220 */ /* 0x040fe20000400000 */
[C---:B------:R-:W-:Y:S01]  /*09c0*/  FMUL R28, R15.reuse, R28 ;  /* 0x0000001c0f1c7220 */ /* 0x040fe20000400000 */
[----:B------:R-:W-:Y:S01]  /*09d0*/  FMUL R15, R15, R6 ;  /* 0x000000060f0f7220 */ /* 0x000fe20000400000 */
[----:B-1----:R-:W-:Y:S01]  /*09e0*/  FMUL R10, R9, R10 ;  /* 0x0000000a090a7220 */ /* 0x002fe20000400000 */
[C---:B------:R-:W-:Y:S01]  /*09f0*/  FADD R17, -R22.reuse, R17 ;  /* 0x0000001116117221 */ /* 0x040fe20000000100 */
[C---:B------:R-:W-:Y:S01]  /*0a00*/  FADD R13, -R22.reuse, R13 ;  /* 0x0000000d160d7221 */ /* 0x040fe20000000100 */
[C---:B----4-:R-:W-:Y:S01]  /*0a10*/  FADD R25, -R22.reuse, R25 ;  /* 0x0000001916197221 */ /* 0x050fe20000000100 */
[----:B------:R-:W-:-:S03]  /*0a20*/  FADD R21, -R22, R21 ;  /* 0x0000001516157221 */ /* 0x000fc60000000100 */
[C---:B------:R-:W-:Y:S01]  /*0a30*/  FMUL R4, R10.reuse, R25 ;  /* 0x000000190a047220 */ /* 0x040fe20000400000 */
[C---:B------:R-:W-:Y:S01]  /*0a40*/  FMUL R6, R10.reuse, R17 ;  /* 0x000000110a067220 */ /* 0x040fe20000400000 */
[C---:B------:R-:W-:Y:S01]  /*0a50*/  FMUL R13, R10.reuse, R13 ;  /* 0x0000000d0a0d7220 */ /* 0x040fe20000400000 */
[----:B------:R-:W-:Y:S01]  /*0a60*/  FMUL R0, R10, R21 ;  /* 0x000000150a007220 */ /* 0x000fe20000400000 */
[C-C-:B------:R-:W-:Y:S01]  /*0a70*/  FFMA R15, R26.reuse, R15, R7.reuse ;  /* 0x0000000f1a0f7223 */ /* 0x140fe20000000007 */
[C-C-:B------:R-:W-:Y:S01]  /*0a80*/  FFMA R14, R26.reuse, R14, R7.reuse ;  /* 0x0000000e1a0e7223 */ /* 0x140fe20000000007 */
[C-C-:B------:R-:W-:Y:S01]  /*0a90*/  FFMA R12, R26.reuse, R12, R7.reuse ;  /* 0x0000000c1a0c7223 */ /* 0x140fe20000000007 */
[----:B------:R-:W-:Y:S01]  /*0aa0*/  FFMA R7, R26, R28, R7 ;  /* 0x0000001c1a077223 */ /* 0x000fe20000000007 */
[C-C-:B------:R-:W-:Y:S01]  /*0ab0*/  FFMA R13, R8.reuse, R13, R11.reuse ;  /* 0x0000000d080d7223 */ /* 0x140fe2000000000b */
[C-C-:B------:R-:W-:Y:S01]  /*0ac0*/  FFMA R9, R8.reuse, R6, R11.reuse ;  /* 0x0000000608097223 */ /* 0x140fe2000000000b */
[C-C-:B------:R-:W-:Y:S01]  /*0ad0*/  FFMA R10, R8.reuse, R4, R11.reuse ;  /* 0x00000004080a7223 */ /* 0x140fe2000000000b */
[----:B------:R-:W-:Y:S01]  /*0ae0*/  FFMA R0, R8, R0, R11 ;  /* 0x0000000008007223 */ /* 0x000fe2000000000b */
[----:B------:R-:W-:-:S02]  /*0af0*/  FSETP.GEU.AND P6, PT, R7, RZ, PT ;  /* 0x000000ff0700720b */ /* 0x000fc40003fce000 */
[----:B------:R-:W-:Y:S02]  /*0b00*/  FSETP.GEU.AND P0, PT, R12, RZ, PT ;  /* 0x000000ff0c00720b */ /* 0x000fe40003f0e000 */
[----:B------:R-:W-:Y:S02]  /*0b10*/  SEL R7, R7, RZ, P6 ;  /* 0x000000ff07077207 */ /* 0x000fe40003000000 */
[----:B------:R-:W-:Y:S02]  /*0b20*/  FSETP.GEU.AND P1, PT, R14, RZ, PT ;  /* 0x000000ff0e00720b */ /* 0x000fe40003f2e000 */
[----:B------:R-:W-:Y:S02]  /*0b30*/  FSETP.GEU.AND P2, PT, R15, RZ, PT ;  /* 0x000000ff0f00720b */ /* 0x000fe40003f4e000 */
[----:B------:R-:W-:Y:S02]  /*0b40*/  FSETP.GEU.AND P3, PT, R0, RZ, PT ;  /* 0x000000ff0000720b */ /* 0x000fe40003f6e000 */
[----:B------:R-:W-:-:S02]  /*0b50*/  FSETP.GEU.AND P4, PT, R10, RZ, PT ;  /* 0x000000ff0a00720b */ /* 0x000fc40003f8e000 */
[----:B------:R-:W-:Y:S02]  /*0b60*/  FSETP.GEU.AND P5, PT, R9, RZ, PT ;  /* 0x000000ff0900720b */ /* 0x000fe40003fae000 */
[----:B------:R-:W-:Y:S01]  /*0b70*/  FSETP.GEU.AND P6, PT, R13, RZ, PT ;  /* 0x000000ff0d00720b */ /* 0x000fe20003fce000 */
[----:B0-----:R-:W-:Y:S01]  /*0b80*/  IMAD.WIDE R2, R5, 0x4, R2 ;  /* 0x0000000405027825 */ /* 0x001fe200078e0202 */
[----:B------:R-:W-:Y:S02]  /*0b90*/  SEL R6, R12, RZ, P0 ;  /* 0x000000ff0c067207 */ /* 0x000fe40000000000 */
[----:B------:R-:W-:Y:S02]  /*0ba0*/  SEL R5, R14, RZ, P1 ;  /* 0x000000ff0e057207 */ /* 0x000fe40000800000 */
[----:B------:R-:W-:Y:S02]  /*0bb0*/  SEL R4, R15, RZ, P2 ;  /* 0x000000ff0f047207 */ /* 0x000fe40001000000 */
[----:B------:R-:W-:-:S02]  /*0bc0*/  SEL R11, R0, RZ, P3 ;  /* 0x000000ff000b7207 */ /* 0x000fc40001800000 */
[----:B------:R-:W-:Y:S02]  /*0bd0*/  SEL R10, R10, RZ, P4 ;  /* 0x000000ff0a0a7207 */ /* 0x000fe40002000000 */
[----:B------:R-:W-:Y:S02]  /*0be0*/  SEL R9, R9, RZ, P5 ;  /* 0x000000ff09097207 */ /* 0x000fe40002800000 */
[----:B------:R-:W-:Y:S01]  /*0bf0*/  SEL R8, R13, RZ, P6 ;  /* 0x000000ff0d087207 */ /* 0x000fe20003000000 */
[----:B------:R-:W-:Y:S04]  /*0c00*/  STG.E.128 desc[UR4][R2.64], R4 ;  /* 0x0000000402007986 */ /* 0x000fe8000c101d04 */
[----:B------:R-:W-:Y:S01]  /*0c10*/  STG.E.128 desc[UR4][R2.64+0x800], R8 ;  /* 0x0008000802007986 */ /* 0x000fe2000c101d04 */
[----:B------:R-:W-:Y:S05]  /*0c20*/  EXIT ;  /* 0x000000000000794d */ /* 0x000fea0003800000 */
.L_x_0:
[----:B------:R-:W-:-:S00]  /*0c30*/  BRA `(.L_x_0) ;  /* 0xfffffffc00fc7947 */ /* 0x000fc0000383ffff */
[----:B------:R-:W-:-:S00]  /*0c40*/  NOP ;  /* 0x0000000000007918 */ /* 0x000fc00000000000 */
        /* <DEDUP_REMOVED lines=11> */
.L_x_1:


//--------------------- .nv.global.init           --------------------------
	.section	.nv.global.init,"aw",@progbits
.nv.global.init:
	.type		_$_str,@object
	.size		_$_str,(_$_str_$_2 - _$_str)
_$_str:
        /*0000*/ 	.byte	0x5f, 0x5f, 0x43, 0x55, 0x44, 0x41, 0x5f, 0x46, 0x54, 0x5a, 0x00
	.type		_$_str_$_2,@object
	.size		_$_str_$_2,(.L_1 - _$_str_$_2)
_$_str_$_2:
        /*000b*/ 	.byte	0x5f, 0x5f, 0x43, 0x55, 0x44, 0x41, 0x5f, 0x50, 0x52, 0x45, 0x43, 0x5f, 0x53, 0x51, 0x52, 0x54
        /*001b*/ 	.byte	0x00
.L_1:


//--------------------- .nv.constant0.triton_poi_fused__native_batch_norm_legit_no_training__unsafe_index_relu_23 --------------------------
	.section	.nv.constant0.triton_poi_fused__native_batch_norm_legit_no_training__unsafe_index_relu_23,"a",@progbits
	.sectionflags	@""
	.align	4
.nv.constant0.triton_poi_fused__native_batch_norm_legit_no_training__unsafe_index_relu_23:
	.zero		588
